//
// Generated by NVIDIA NVVM Compiler
//
// Compiler Build ID: CL-36424714
// Cuda compilation tools, release 13.0, V13.0.88
// Based on NVVM 20.0.0
//

.version 9.0
.target sm_100
.address_size 64

	// .globl	_Z3dotPi

.visible .entry _Z3dotPi(
	.param .u64 .ptr .align 1 _Z3dotPi_param_0
)
{
	.reg .pred 	%p<2>;
	.reg .b32 	%r<6>;
	.reg .b64 	%rd<16>;

	ld.param.u64 	%rd9, [_Z3dotPi_param_0];
	cvta.to.global.u64 	%rd1, %rd9;
	mov.u32 	%r1, %tid.x;
	setp.lt.u32 	%p1, %r1, 2;
	@%p1 bra 	$L__BB0_2;
	add.s32 	%r2, %r1, -2;
	mul.wide.u32 	%rd11, %r2, 4;
	add.s64 	%rd15, %rd1, %rd11;
	mul.wide.u32 	%rd12, %r1, 4;
	add.s64 	%rd13, %rd1, %rd12;
	mov.u64 	%rd14, %rd13;
	bra.uni 	$L__BB0_3;
$L__BB0_2:
	mul.wide.u32 	%rd10, %r1, 4;
	add.s64 	%rd13, %rd1, %rd10;
	add.s64 	%rd14, %rd13, 8;
	mov.u64 	%rd15, %rd13;
$L__BB0_3:
	ld.global.u32 	%r3, [%rd15];
	ld.global.u32 	%r4, [%rd14];
	add.s32 	%r5, %r4, %r3;
	st.global.u32 	[%rd13], %r5;
	ret;

}


// ===== COMPILED SASS (sm_100) =====

	.target	sm_100

	.elftype	@"ET_EXEC"


//--------------------- .note.nv.tkinfo           --------------------------
	.section	.note.nv.tkinfo,"",@"SHT_NOTE"
	.sectionflags	@"SHF_NOTE_NV_TKINFO"
	.tkinfo
        /*0018*/ 	.word	0x00000002
        /*0030*/ 	.string	""
        /*0030*/ 	.string	"ptxas"
        /*0030*/ 	.string	"Cuda compilation tools, release 13.0, V13.0.88"
        /*0030*/ 	.string	"Build cuda_13.0.r13.0/compiler.36424714_0"
        /*0030*/ 	.string	"-arch sm_100 -m 64 "



//--------------------- .note.nv.cuinfo           --------------------------
	.section	.note.nv.cuinfo,"",@"SHT_NOTE"
	.sectionflags	@"SHF_NOTE_NV_CUINFO"
        /*0018*/ 	.short	0x0002
        /*001a*/ 	.short	0x0064
        /*001c*/ 	.short	0x0082
	.zero		2


//--------------------- .nv.info                  --------------------------
	.section	.nv.info,"",@"SHT_CUDA_INFO"
	.align	4


	//----- nvinfo : EIATTR_REGCOUNT
	.align		4
        /*0000*/ 	.byte	0x04, 0x2f
        /*0002*/ 	.short	(.L_1 - .L_0)
	.align		4
.L_0:
        /*0004*/ 	.word	index@(_Z3dotPi)
        /*0008*/ 	.word	0x0000000a


	//----- nvinfo : EIATTR_FRAME_SIZE
	.align		4
.L_1:
        /*000c*/ 	.byte	0x04, 0x11
        /*000e*/ 	.short	(.L_3 - .L_2)
	.align		4
.L_2:
        /*0010*/ 	.word	index@(_Z3dotPi)
        /*0014*/ 	.word	0x00000000


	//----- nvinfo : EIATTR_MIN_STACK_SIZE
	.align		4
.L_3:
        /*0018*/ 	.byte	0x04, 0x12
        /*001a*/ 	.short	(.L_5 - .L_4)
	.align		4
.L_4:
        /*001c*/ 	.word	index@(_Z3dotPi)
        /*0020*/ 	.word	0x00000000
.L_5:


//--------------------- .nv.compat                --------------------------
	.section	.nv.compat,"",@"SHT_CUDA_COMPAT_INFO"
	.align	4
        /*0000*/ 	.byte	0x02, 0x09, 0x00, 0x00, 0x02, 0x02, 0x01, 0x00, 0x02, 0x05, 0x05, 0x00, 0x03, 0x07, 0x01, 0x01
        /*0010*/ 	.byte	0x02, 0x03, 0x00, 0x00, 0x02, 0x06, 0x01, 0x00, 0x04, 0x0b, 0x08, 0x00, 0x09, 0x00, 0x00, 0x00
        /*0020*/ 	.byte	0x00, 0x00, 0x00, 0x00


//--------------------- .nv.info._Z3dotPi         --------------------------
	.section	.nv.info._Z3dotPi,"",@"SHT_CUDA_INFO"
	.sectionflags	@""
	.align	4


	//----- nvinfo : EIATTR_CUDA_API_VERSION
	.align		4
        /*0000*/ 	.byte	0x04, 0x37
        /*0002*/ 	.short	(.L_7 - .L_6)
.L_6:
        /*0004*/ 	.word	0x00000082


	//----- nvinfo : EIATTR_KPARAM_INFO
	.align		4
.L_7:
        /*0008*/ 	.byte	0x04, 0x17
        /*000a*/ 	.short	(.L_9 - .L_8)
.L_8:
        /*000c*/ 	.word	0x00000000
        /*0010*/ 	.short	0x0000
        /*0012*/ 	.short	0x0000
        /*0014*/ 	.byte	0x00, 0xf5, 0x21, 0x00


	//----- nvinfo : EIATTR_SPARSE_MMA_MASK
	.align		4
.L_9:
        /*0018*/ 	.byte	0x03, 0x50
        /*001a*/ 	.short	0x0000


	//----- nvinfo : EIATTR_MAXREG_COUNT
	.align		4
        /*001c*/ 	.byte	0x03, 0x1b
        /*001e*/ 	.short	0x00ff


	//----- nvinfo : EIATTR_MERCURY_ISA_VERSION
	.align		4
        /*0020*/ 	.byte	0x03, 0x5f
        /*0022*/ 	.short	0x0101


	//----- nvinfo : EIATTR_VRC_CTA_INIT_COUNT
	.align		4
        /*0024*/ 	.byte	0x02, 0x4a
	.zero		1
	.zero		1


	//----- nvinfo : EIATTR_EXIT_INSTR_OFFSETS
	.align		4
        /*0028*/ 	.byte	0x04, 0x1c
        /*002a*/ 	.short	(.L_11 - .L_10)


	//   ....[0]....
.L_10:
        /*002c*/ 	.word	0x00000140


	//----- nvinfo : EIATTR_CBANK_PARAM_SIZE
	.align		4
.L_11:
        /*0030*/ 	.byte	0x03, 0x19
        /*0032*/ 	.short	0x0008


	//----- nvinfo : EIATTR_PARAM_CBANK
	.align		4
        /*0034*/ 	.byte	0x04, 0x0a
        /*0036*/ 	.short	(.L_13 - .L_12)
	.align		4
.L_12:
        /*0038*/ 	.word	index@(.nv.constant0._Z3dotPi)
        /*003c*/ 	.short	0x0380
        /*003e*/ 	.short	0x0008


	//----- nvinfo : EIATTR_SW_WAR
	.align		4
.L_13:
        /*0040*/ 	.byte	0x04, 0x36
        /*0042*/ 	.short	(.L_15 - .L_14)
.L_14:
        /*0044*/ 	.word	0x00000008
.L_15:


//--------------------- .nv.callgraph             --------------------------
	.section	.nv.callgraph,"",@"SHT_CUDA_CALLGRAPH"
	.align	4
	.sectionentsize	8
	.align		4
        /*0000*/ 	.word	0x00000000
	.align		4
        /*0004*/ 	.word	0xffffffff
	.align		4
        /*0008*/ 	.word	0x00000000
	.align		4
        /*000c*/ 	.word	0xfffffffe
	.align		4
        /*0010*/ 	.word	0x00000000
	.align		4
        /*0014*/ 	.word	0xfffffffd
	.align		4
        /*0018*/ 	.word	0x00000000
	.align		4
        /*001c*/ 	.word	0xfffffffc


//--------------------- .text._Z3dotPi            --------------------------
	.section	.text._Z3dotPi,"ax",@progbits
	.align	128
        .global         _Z3dotPi
        .type           _Z3dotPi,@function
        .size           _Z3dotPi,(.L_x_1 - _Z3dotPi)
        .other          _Z3dotPi,@"STO_CUDA_ENTRY STV_DEFAULT"
_Z3dotPi:
.text._Z3dotPi:
[----:B------:R-:W-:Y:S01]  /*0000*/  LDC R1, c[0x0][0x37c] ;  /* 0x0000df00ff017b82 */ /* 0x000fe20000000800 */
[----:B------:R-:W0:Y:S07]  /*0010*/  S2R R7, SR_TID.X ;  /* 0x0000000000077919 */ /* 0x000e2e0000002100 */
[----:B------:R-:W1:Y:S01]  /*0020*/  LDC.64 R4, c[0x0][0x380] ;  /* 0x0000e000ff047b82 */ /* 0x000e620000000a00 */
[----:B------:R-:W2:Y:S01]  /*0030*/  LDCU.64 UR4, c[0x0][0x358] ;  /* 0x00006b00ff0477ac */ /* 0x000ea20008000a00 */
[C---:B0-----:R-:W-:Y:S01]  /*0040*/  ISETP.GE.U32.AND P0, PT, R7.reuse, 0x2, PT ;  /* 0x000000020700780c */ /* 0x041fe20003f06070 */
[----:B-1----:R-:W-:-:S12]  /*0050*/  IMAD.WIDE.U32 R2, R7, 0x4, R4 ;  /* 0x0000000407027825 */ /* 0x002fd800078e0004 */
[----:B------:R-:W-:Y:S02]  /*0060*/  @P0 IADD3 R7, PT, PT, R7, -0x2, RZ ;  /* 0xfffffffe07070810 */ /* 0x000fe40007ffe0ff */
[-C--:B------:R-:W-:Y:S02]  /*0070*/  @P0 MOV R6, R2.reuse ;  /* 0x0000000200060202 */ /* 0x080fe40000000f00 */
[----:B------:R-:W-:Y:S01]  /*0080*/  @!P0 IADD3 R6, P1, PT, R2, 0x8, RZ ;  /* 0x0000000802068810 */ /* 0x000fe20007f3e0ff */
[----:B------:R-:W-:Y:S01]  /*0090*/  @P0 IMAD.WIDE.U32 R4, R7, 0x4, R4 ;  /* 0x0000000407040825 */ /* 0x000fe200078e0004 */
[----:B------:R-:W-:-:S03]  /*00a0*/  @!P0 MOV R4, R2 ;  /* 0x0000000200048202 */ /* 0x000fc60000000f00 */
[--C-:B------:R-:W-:Y:S02]  /*00b0*/  @!P0 IMAD.MOV.U32 R5, RZ, RZ, R3.reuse ;  /* 0x000000ffff058224 */ /* 0x100fe400078e0003 */
[----:B------:R-:W-:Y:S01]  /*00c0*/  @P0 IMAD.MOV.U32 R7, RZ, RZ, R3 ;  /* 0x000000ffff070224 */ /* 0x000fe200078e0003 */
[----:B------:R-:W-:Y:S02]  /*00d0*/  @!P0 IADD3.X R7, PT, PT, RZ, R3, RZ, P1, !PT ;  /* 0x00000003ff078210 */ /* 0x000fe40000ffe4ff */
[----:B--2---:R0:W2:Y:S02]  /*00e0*/  LDG.E R0, desc[UR4][R4.64] ;  /* 0x0000000404007981 */ /* 0x0040a4000c1e1900 */
[----:B0-----:R-:W-:Y:S01]  /*00f0*/  IMAD.MOV.U32 R4, RZ, RZ, R6 ;  /* 0x000000ffff047224 */ /* 0x001fe200078e0006 */
[----:B------:R-:W-:-:S05]  /*0100*/  MOV R5, R7 ;  /* 0x0000000700057202 */ /* 0x000fca0000000f00 */
[----:B------:R-:W2:Y:S02]  /*0110*/  LDG.E R7, desc[UR4][R4.64] ;  /* 0x0000000404077981 */ /* 0x000ea4000c1e1900 */
[----:B--2---:R-:W-:-:S05]  /*0120*/  IMAD.IADD R7, R0, 0x1, R7 ;  /* 0x0000000100077824 */ /* 0x004fca00078e0207 */
[----:B------:R-:W-:Y:S01]  /*0130*/  STG.E desc[UR4][R2.64], R7 ;  /* 0x0000000702007986 */ /* 0x000fe2000c101904 */
[----:B------:R-:W-:Y:S05]  /*0140*/  EXIT ;  /* 0x000000000000794d */ /* 0x000fea0003800000 */
.L_x_0:
[----:B------:R-:W-:-:S00]  /*0150*/  BRA `(.L_x_0) ;  /* 0xfffffffc00fc7947 */ /* 0x000fc0000383ffff */
[----:B------:R-:W-:-:S00]  /*0160*/  NOP ;  /* 0x0000000000007918 */ /* 0x000fc00000000000 */
        /* <DEDUP_REMOVED lines=9> */
.L_x_1:


//--------------------- .nv.shared.reserved.0     --------------------------
	.section	.nv.shared.reserved.0,"aw",@nobits
	.weak		__nv_reservedSMEM_offset_0_alias
	.size		__nv_reservedSMEM_offset_0_alias, 0, 64
	.other		__nv_reservedSMEM_offset_0_alias,@"STO_CUDA_RESERVED_SHARED STV_DEFAULT"
__nv_reservedSMEM_offset_0_alias:
	.zero		0
	.zero		64


//--------------------- .nv.constant0._Z3dotPi    --------------------------
	.section	.nv.constant0._Z3dotPi,"a",@progbits
	.sectionflags	@""
	.align	4
.nv.constant0._Z3dotPi:
	.zero		904


//--------------------- SYMBOLS --------------------------

	.type		.nv.reservedSmem.offset0,@object
	.size		.nv.reservedSmem.offset0,0x4
